//
// Generated by NVIDIA NVVM Compiler
//
// Compiler Build ID: CL-36424714
// Cuda compilation tools, release 13.0, V13.0.88
// Based on NVVM 20.0.0
//

.version 9.0
.target sm_100
.address_size 64

	// .globl	_Z11d_CollisionPfS_
.const .align 4 .b8 d_w[20];
.const .align 4 .b8 d_Vx[20];
.const .align 4 .b8 d_Vy[20];
.const .align 4 .b8 d_C[12];
.const .align 4 .b8 d_tau[12];

.visible .entry _Z11d_CollisionPfS_(
	.param .u64 .ptr .align 1 _Z11d_CollisionPfS__param_0,
	.param .u64 .ptr .align 1 _Z11d_CollisionPfS__param_1
)
{
	.reg .b32 	%r<16>;
	.reg .b32 	%f<74>;
	.reg .b64 	%rd<8>;

	ld.param.u64 	%rd1, [_Z11d_CollisionPfS__param_0];
	ld.param.u64 	%rd2, [_Z11d_CollisionPfS__param_1];
	cvta.to.global.u64 	%rd3, %rd2;
	cvta.to.global.u64 	%rd4, %rd1;
	mov.u32 	%r1, %ctaid.x;
	mov.u32 	%r2, %ntid.x;
	mov.u32 	%r3, %tid.x;
	mad.lo.s32 	%r4, %r1, %r2, %r3;
	mul.lo.s32 	%r5, %r4, 5;
	mul.wide.s32 	%rd5, %r5, 4;
	add.s64 	%rd6, %rd4, %rd5;
	ld.global.f32 	%f1, [%rd6];
	add.f32 	%f2, %f1, 0f00000000;
	ld.global.f32 	%f3, [%rd6+4];
	add.f32 	%f4, %f2, %f3;
	ld.global.f32 	%f5, [%rd6+8];
	add.f32 	%f6, %f4, %f5;
	ld.global.f32 	%f7, [%rd6+12];
	add.f32 	%f8, %f6, %f7;
	ld.global.f32 	%f9, [%rd6+16];
	add.f32 	%f10, %f8, %f9;
	ld.const.u32 	%r6, [d_Vx];
	cvt.rn.f32.s32 	%f11, %r6;
	fma.rn.f32 	%f12, %f1, %f11, 0f00000000;
	ld.const.u32 	%r7, [d_Vx+4];
	cvt.rn.f32.s32 	%f13, %r7;
	fma.rn.f32 	%f14, %f3, %f13, %f12;
	ld.const.u32 	%r8, [d_Vx+8];
	cvt.rn.f32.s32 	%f15, %r8;
	fma.rn.f32 	%f16, %f5, %f15, %f14;
	ld.const.u32 	%r9, [d_Vx+12];
	cvt.rn.f32.s32 	%f17, %r9;
	fma.rn.f32 	%f18, %f7, %f17, %f16;
	ld.const.u32 	%r10, [d_Vx+16];
	cvt.rn.f32.s32 	%f19, %r10;
	fma.rn.f32 	%f20, %f9, %f19, %f18;
	ld.const.u32 	%r11, [d_Vy];
	cvt.rn.f32.s32 	%f21, %r11;
	fma.rn.f32 	%f22, %f1, %f21, 0f00000000;
	ld.const.u32 	%r12, [d_Vy+4];
	cvt.rn.f32.s32 	%f23, %r12;
	fma.rn.f32 	%f24, %f3, %f23, %f22;
	ld.const.u32 	%r13, [d_Vy+8];
	cvt.rn.f32.s32 	%f25, %r13;
	fma.rn.f32 	%f26, %f5, %f25, %f24;
	ld.const.u32 	%r14, [d_Vy+12];
	cvt.rn.f32.s32 	%f27, %r14;
	fma.rn.f32 	%f28, %f7, %f27, %f26;
	ld.const.u32 	%r15, [d_Vy+16];
	cvt.rn.f32.s32 	%f29, %r15;
	fma.rn.f32 	%f30, %f9, %f29, %f28;
	ld.const.f32 	%f31, [d_tau+8];
	ld.const.f32 	%f32, [d_tau+4];
	ld.const.f32 	%f33, [d_C+8];
	mul.f32 	%f34, %f10, %f33;
	mul.f32 	%f35, %f32, %f34;
	fma.rn.f32 	%f36, %f31, %f1, %f35;
	add.s64 	%rd7, %rd3, %rd5;
	st.global.f32 	[%rd7], %f36;
	ld.const.f32 	%f37, [d_C+4];
	ld.global.f32 	%f38, [%rd6+4];
	ld.const.f32 	%f39, [d_w+4];
	mul.f32 	%f40, %f39, 0f40400000;
	mul.f32 	%f41, %f20, %f13;
	fma.rn.f32 	%f42, %f10, %f37, %f41;
	fma.rn.f32 	%f43, %f30, %f23, %f42;
	mul.f32 	%f44, %f40, %f43;
	mul.f32 	%f45, %f32, %f44;
	fma.rn.f32 	%f46, %f31, %f38, %f45;
	st.global.f32 	[%rd7+4], %f46;
	ld.global.f32 	%f47, [%rd6+8];
	ld.const.f32 	%f48, [d_w+8];
	mul.f32 	%f49, %f48, 0f40400000;
	mul.f32 	%f50, %f20, %f15;
	fma.rn.f32 	%f51, %f10, %f37, %f50;
	fma.rn.f32 	%f52, %f30, %f25, %f51;
	mul.f32 	%f53, %f49, %f52;
	mul.f32 	%f54, %f32, %f53;
	fma.rn.f32 	%f55, %f31, %f47, %f54;
	st.global.f32 	[%rd7+8], %f55;
	ld.global.f32 	%f56, [%rd6+12];
	ld.const.f32 	%f57, [d_w+12];
	mul.f32 	%f58, %f57, 0f40400000;
	mul.f32 	%f59, %f20, %f17;
	fma.rn.f32 	%f60, %f10, %f37, %f59;
	fma.rn.f32 	%f61, %f30, %f27, %f60;
	mul.f32 	%f62, %f58, %f61;
	mul.f32 	%f63, %f32, %f62;
	fma.rn.f32 	%f64, %f31, %f56, %f63;
	st.global.f32 	[%rd7+12], %f64;
	ld.global.f32 	%f65, [%rd6+16];
	ld.const.f32 	%f66, [d_w+16];
	mul.f32 	%f67, %f66, 0f40400000;
	mul.f32 	%f68, %f20, %f19;
	fma.rn.f32 	%f69, %f10, %f37, %f68;
	fma.rn.f32 	%f70, %f30, %f29, %f69;
	mul.f32 	%f71, %f67, %f70;
	mul.f32 	%f72, %f32, %f71;
	fma.rn.f32 	%f73, %f31, %f65, %f72;
	st.global.f32 	[%rd7+16], %f73;
	ret;

}
	// .globl	_Z14d_ImposeFieldsPfS_f
.visible .entry _Z14d_ImposeFieldsPfS_f(
	.param .u64 .ptr .align 1 _Z14d_ImposeFieldsPfS_f_param_0,
	.param .u64 .ptr .align 1 _Z14d_ImposeFieldsPfS_f_param_1,
	.param .f32 _Z14d_ImposeFieldsPfS_f_param_2
)
{
	.reg .b32 	%r<11>;
	.reg .b32 	%f<54>;
	.reg .b64 	%rd<5>;

	ld.param.u64 	%rd1, [_Z14d_ImposeFieldsPfS_f_param_0];
	ld.param.u64 	%rd2, [_Z14d_ImposeFieldsPfS_f_param_1];
	ld.param.f32 	%f1, [_Z14d_ImposeFieldsPfS_f_param_2];
	cvta.to.global.u64 	%rd3, %rd1;
	cvta.to.global.u64 	%rd4, %rd2;
	ld.const.u32 	%r1, [d_Vx];
	cvt.rn.f32.s32 	%f2, %r1;
	ld.global.f32 	%f3, [%rd3+165120];
	fma.rn.f32 	%f4, %f3, %f2, 0f00000000;
	ld.const.u32 	%r2, [d_Vx+4];
	cvt.rn.f32.s32 	%f5, %r2;
	ld.global.f32 	%f6, [%rd3+165124];
	fma.rn.f32 	%f7, %f6, %f5, %f4;
	ld.const.u32 	%r3, [d_Vx+8];
	cvt.rn.f32.s32 	%f8, %r3;
	ld.global.f32 	%f9, [%rd3+165128];
	fma.rn.f32 	%f10, %f9, %f8, %f7;
	ld.const.u32 	%r4, [d_Vx+12];
	cvt.rn.f32.s32 	%f11, %r4;
	ld.global.f32 	%f12, [%rd3+165132];
	fma.rn.f32 	%f13, %f12, %f11, %f10;
	ld.const.u32 	%r5, [d_Vx+16];
	cvt.rn.f32.s32 	%f14, %r5;
	ld.global.f32 	%f15, [%rd3+165136];
	fma.rn.f32 	%f16, %f15, %f14, %f13;
	ld.const.u32 	%r6, [d_Vy];
	cvt.rn.f32.s32 	%f17, %r6;
	fma.rn.f32 	%f18, %f3, %f17, 0f00000000;
	ld.const.u32 	%r7, [d_Vy+4];
	cvt.rn.f32.s32 	%f19, %r7;
	fma.rn.f32 	%f20, %f6, %f19, %f18;
	ld.const.u32 	%r8, [d_Vy+8];
	cvt.rn.f32.s32 	%f21, %r8;
	fma.rn.f32 	%f22, %f9, %f21, %f20;
	ld.const.u32 	%r9, [d_Vy+12];
	cvt.rn.f32.s32 	%f23, %r9;
	fma.rn.f32 	%f24, %f12, %f23, %f22;
	ld.const.u32 	%r10, [d_Vy+16];
	cvt.rn.f32.s32 	%f25, %r10;
	fma.rn.f32 	%f26, %f15, %f25, %f24;
	ld.const.f32 	%f27, [d_C+8];
	mul.f32 	%f28, %f1, %f27;
	st.global.f32 	[%rd4+165120], %f28;
	ld.const.f32 	%f29, [d_C+4];
	ld.const.f32 	%f30, [d_w+4];
	mul.f32 	%f31, %f30, 0f40400000;
	mul.f32 	%f32, %f16, %f5;
	fma.rn.f32 	%f33, %f1, %f29, %f32;
	fma.rn.f32 	%f34, %f26, %f19, %f33;
	mul.f32 	%f35, %f31, %f34;
	st.global.f32 	[%rd4+165124], %f35;
	ld.const.f32 	%f36, [d_w+8];
	mul.f32 	%f37, %f36, 0f40400000;
	mul.f32 	%f38, %f16, %f8;
	fma.rn.f32 	%f39, %f1, %f29, %f38;
	fma.rn.f32 	%f40, %f26, %f21, %f39;
	mul.f32 	%f41, %f37, %f40;
	st.global.f32 	[%rd4+165128], %f41;
	ld.const.f32 	%f42, [d_w+12];
	mul.f32 	%f43, %f42, 0f40400000;
	mul.f32 	%f44, %f16, %f11;
	fma.rn.f32 	%f45, %f1, %f29, %f44;
	fma.rn.f32 	%f46, %f26, %f23, %f45;
	mul.f32 	%f47, %f43, %f46;
	st.global.f32 	[%rd4+165132], %f47;
	ld.const.f32 	%f48, [d_w+16];
	mul.f32 	%f49, %f48, 0f40400000;
	mul.f32 	%f50, %f16, %f14;
	fma.rn.f32 	%f51, %f1, %f29, %f50;
	fma.rn.f32 	%f52, %f26, %f25, %f51;
	mul.f32 	%f53, %f49, %f52;
	st.global.f32 	[%rd4+165136], %f53;
	ret;

}
	// .globl	_Z11d_AdvectionPfS_
.visible .entry _Z11d_AdvectionPfS_(
	.param .u64 .ptr .align 1 _Z11d_AdvectionPfS__param_0,
	.param .u64 .ptr .align 1 _Z11d_AdvectionPfS__param_1
)
{
	.reg .b32 	%r<99>;
	.reg .b32 	%f<6>;
	.reg .b64 	%rd<17>;

	ld.param.u64 	%rd1, [_Z11d_AdvectionPfS__param_0];
	ld.param.u64 	%rd2, [_Z11d_AdvectionPfS__param_1];
	mov.u32 	%r1, %ctaid.x;
	mov.u32 	%r2, %ntid.x;
	mov.u32 	%r3, %tid.x;
	mad.lo.s32 	%r4, %r1, %r2, %r3;
	mul.lo.s32 	%r5, %r4, 5;
	shr.s32 	%r6, %r4, 31;
	shr.u32 	%r7, %r6, 25;
	add.s32 	%r8, %r4, %r7;
	and.b32  	%r9, %r8, -128;
	sub.s32 	%r10, %r4, %r9;
	add.s32 	%r11, %r10, 128;
	shr.s32 	%r12, %r8, 7;
	add.s32 	%r13, %r12, 128;
	cvta.to.global.u64 	%rd3, %rd2;
	cvta.to.global.u64 	%rd4, %rd1;
	ld.const.u32 	%r14, [d_Vx];
	add.s32 	%r15, %r13, %r14;
	shr.s32 	%r16, %r15, 31;
	shr.u32 	%r17, %r16, 25;
	add.s32 	%r18, %r15, %r17;
	and.b32  	%r19, %r18, 33554304;
	sub.s32 	%r20, %r15, %r19;
	ld.const.u32 	%r21, [d_Vy];
	add.s32 	%r22, %r11, %r21;
	shr.s32 	%r23, %r22, 31;
	shr.u32 	%r24, %r23, 25;
	add.s32 	%r25, %r22, %r24;
	and.b32  	%r26, %r25, -128;
	sub.s32 	%r27, %r22, %r26;
	shl.b32 	%r28, %r20, 7;
	add.s32 	%r29, %r28, %r27;
	mul.lo.s32 	%r30, %r29, 5;
	mul.wide.s32 	%rd5, %r5, 4;
	add.s64 	%rd6, %rd3, %rd5;
	ld.global.f32 	%f1, [%rd6];
	mul.wide.s32 	%rd7, %r30, 4;
	add.s64 	%rd8, %rd4, %rd7;
	st.global.f32 	[%rd8], %f1;
	ld.const.u32 	%r31, [d_Vx+4];
	add.s32 	%r32, %r13, %r31;
	shr.s32 	%r33, %r32, 31;
	shr.u32 	%r34, %r33, 25;
	add.s32 	%r35, %r32, %r34;
	and.b32  	%r36, %r35, 33554304;
	sub.s32 	%r37, %r32, %r36;
	ld.const.u32 	%r38, [d_Vy+4];
	add.s32 	%r39, %r11, %r38;
	shr.s32 	%r40, %r39, 31;
	shr.u32 	%r41, %r40, 25;
	add.s32 	%r42, %r39, %r41;
	and.b32  	%r43, %r42, -128;
	sub.s32 	%r44, %r39, %r43;
	shl.b32 	%r45, %r37, 7;
	add.s32 	%r46, %r45, %r44;
	mul.lo.s32 	%r47, %r46, 5;
	ld.global.f32 	%f2, [%rd6+4];
	mul.wide.s32 	%rd9, %r47, 4;
	add.s64 	%rd10, %rd4, %rd9;
	st.global.f32 	[%rd10+4], %f2;
	ld.const.u32 	%r48, [d_Vx+8];
	add.s32 	%r49, %r13, %r48;
	shr.s32 	%r50, %r49, 31;
	shr.u32 	%r51, %r50, 25;
	add.s32 	%r52, %r49, %r51;
	and.b32  	%r53, %r52, 33554304;
	sub.s32 	%r54, %r49, %r53;
	ld.const.u32 	%r55, [d_Vy+8];
	add.s32 	%r56, %r11, %r55;
	shr.s32 	%r57, %r56, 31;
	shr.u32 	%r58, %r57, 25;
	add.s32 	%r59, %r56, %r58;
	and.b32  	%r60, %r59, -128;
	sub.s32 	%r61, %r56, %r60;
	shl.b32 	%r62, %r54, 7;
	add.s32 	%r63, %r62, %r61;
	mul.lo.s32 	%r64, %r63, 5;
	ld.global.f32 	%f3, [%rd6+8];
	mul.wide.s32 	%rd11, %r64, 4;
	add.s64 	%rd12, %rd4, %rd11;
	st.global.f32 	[%rd12+8], %f3;
	ld.const.u32 	%r65, [d_Vx+12];
	add.s32 	%r66, %r13, %r65;
	shr.s32 	%r67, %r66, 31;
	shr.u32 	%r68, %r67, 25;
	add.s32 	%r69, %r66, %r68;
	and.b32  	%r70, %r69, 33554304;
	sub.s32 	%r71, %r66, %r70;
	ld.const.u32 	%r72, [d_Vy+12];
	add.s32 	%r73, %r11, %r72;
	shr.s32 	%r74, %r73, 31;
	shr.u32 	%r75, %r74, 25;
	add.s32 	%r76, %r73, %r75;
	and.b32  	%r77, %r76, -128;
	sub.s32 	%r78, %r73, %r77;
	shl.b32 	%r79, %r71, 7;
	add.s32 	%r80, %r79, %r78;
	mul.lo.s32 	%r81, %r80, 5;
	ld.global.f32 	%f4, [%rd6+12];
	mul.wide.s32 	%rd13, %r81, 4;
	add.s64 	%rd14, %rd4, %rd13;
	st.global.f32 	[%rd14+12], %f4;
	ld.const.u32 	%r82, [d_Vx+16];
	add.s32 	%r83, %r13, %r82;
	shr.s32 	%r84, %r83, 31;
	shr.u32 	%r85, %r84, 25;
	add.s32 	%r86, %r83, %r85;
	and.b32  	%r87, %r86, 33554304;
	sub.s32 	%r88, %r83, %r87;
	ld.const.u32 	%r89, [d_Vy+16];
	add.s32 	%r90, %r11, %r89;
	shr.s32 	%r91, %r90, 31;
	shr.u32 	%r92, %r91, 25;
	add.s32 	%r93, %r90, %r92;
	and.b32  	%r94, %r93, -128;
	sub.s32 	%r95, %r90, %r94;
	shl.b32 	%r96, %r88, 7;
	add.s32 	%r97, %r96, %r95;
	mul.lo.s32 	%r98, %r97, 5;
	ld.global.f32 	%f5, [%rd6+16];
	mul.wide.s32 	%rd15, %r98, 4;
	add.s64 	%rd16, %rd4, %rd15;
	st.global.f32 	[%rd16+16], %f5;
	ret;

}


// ===== COMPILED SASS (sm_100) =====

	.target	sm_100

	.elftype	@"ET_EXEC"


//--------------------- .note.nv.tkinfo           --------------------------
	.section	.note.nv.tkinfo,"",@"SHT_NOTE"
	.sectionflags	@"SHF_NOTE_NV_TKINFO"
	.tkinfo
        /*0018*/ 	.word	0x00000002
        /*0030*/ 	.string	""
        /*0030*/ 	.string	"ptxas"
        /*0030*/ 	.string	"Cuda compilation tools, release 13.0, V13.0.88"
        /*0030*/ 	.string	"Build cuda_13.0.r13.0/compiler.36424714_0"
        /*0030*/ 	.string	"-arch sm_100 -m 64 "



//--------------------- .note.nv.cuinfo           --------------------------
	.section	.note.nv.cuinfo,"",@"SHT_NOTE"
	.sectionflags	@"SHF_NOTE_NV_CUINFO"
        /*0018*/ 	.short	0x0002
        /*001a*/ 	.short	0x0064
        /*001c*/ 	.short	0x0082
	.zero		2


//--------------------- .nv.info                  --------------------------
	.section	.nv.info,"",@"SHT_CUDA_INFO"
	.align	4


	//----- nvinfo : EIATTR_REGCOUNT
	.align		4
        /*0000*/ 	.byte	0x04, 0x2f
        /*0002*/ 	.short	(.L_6 - .L_5)
	.align		4
.L_5:
        /*0004*/ 	.word	index@(_Z11d_CollisionPfS_)
        /*0008*/ 	.word	0x00000018


	//----- nvinfo : EIATTR_FRAME_SIZE
	.align		4
.L_6:
        /*000c*/ 	.byte	0x04, 0x11
        /*000e*/ 	.short	(.L_8 - .L_7)
	.align		4
.L_7:
        /*0010*/ 	.word	index@(_Z11d_CollisionPfS_)
        /*0014*/ 	.word	0x00000000


	//----- nvinfo : EIATTR_REGCOUNT
	.align		4
.L_8:
        /*0018*/ 	.byte	0x04, 0x2f
        /*001a*/ 	.short	(.L_10 - .L_9)
	.align		4
.L_9:
        /*001c*/ 	.word	index@(_Z14d_ImposeFieldsPfS_f)
        /*0020*/ 	.word	0x0000001c


	//----- nvinfo : EIATTR_FRAME_SIZE
	.align		4
.L_10:
        /*0024*/ 	.byte	0x04, 0x11
        /*0026*/ 	.short	(.L_12 - .L_11)
	.align		4
.L_11:
        /*0028*/ 	.word	index@(_Z14d_ImposeFieldsPfS_f)
        /*002c*/ 	.word	0x00000000


	//----- nvinfo : EIATTR_REGCOUNT
	.align		4
.L_12:
        /*0030*/ 	.byte	0x04, 0x2f
        /*0032*/ 	.short	(.L_14 - .L_13)
	.align		4
.L_13:
        /*0034*/ 	.word	index@(_Z11d_AdvectionPfS_)
        /*0038*/ 	.word	0x00000012


	//----- nvinfo : EIATTR_FRAME_SIZE
	.align		4
.L_14:
        /*003c*/ 	.byte	0x04, 0x11
        /*003e*/ 	.short	(.L_16 - .L_15)
	.align		4
.L_15:
        /*0040*/ 	.word	index@(_Z11d_AdvectionPfS_)
        /*0044*/ 	.word	0x00000000


	//----- nvinfo : EIATTR_MIN_STACK_SIZE
	.align		4
.L_16:
        /*0048*/ 	.byte	0x04, 0x12
        /*004a*/ 	.short	(.L_18 - .L_17)
	.align		4
.L_17:
        /*004c*/ 	.word	index@(_Z11d_AdvectionPfS_)
        /*0050*/ 	.word	0x00000000


	//----- nvinfo : EIATTR_MIN_STACK_SIZE
	.align		4
.L_18:
        /*0054*/ 	.byte	0x04, 0x12
        /*0056*/ 	.short	(.L_20 - .L_19)
	.align		4
.L_19:
        /*0058*/ 	.word	index@(_Z14d_ImposeFieldsPfS_f)
        /*005c*/ 	.word	0x00000000


	//----- nvinfo : EIATTR_MIN_STACK_SIZE
	.align		4
.L_20:
        /*0060*/ 	.byte	0x04, 0x12
        /*0062*/ 	.short	(.L_22 - .L_21)
	.align		4
.L_21:
        /*0064*/ 	.word	index@(_Z11d_CollisionPfS_)
        /*0068*/ 	.word	0x00000000
.L_22:


//--------------------- .nv.compat                --------------------------
	.section	.nv.compat,"",@"SHT_CUDA_COMPAT_INFO"
	.align	4
        /*0000*/ 	.byte	0x02, 0x09, 0x00, 0x00, 0x02, 0x02, 0x01, 0x00, 0x02, 0x05, 0x05, 0x00, 0x03, 0x07, 0x01, 0x01
        /*0010*/ 	.byte	0x02, 0x03, 0x00, 0x00, 0x02, 0x06, 0x01, 0x00, 0x04, 0x0b, 0x08, 0x00, 0x09, 0x00, 0x00, 0x00
        /*0020*/ 	.byte	0x00, 0x00, 0x00, 0x00


//--------------------- .nv.info._Z11d_AdvectionPfS_ --------------------------
	.section	.nv.info._Z11d_AdvectionPfS_,"",@"SHT_CUDA_INFO"
	.sectionflags	@""
	.align	4


	//----- nvinfo : EIATTR_CUDA_API_VERSION
	.align		4
        /*0000*/ 	.byte	0x04, 0x37
        /*0002*/ 	.short	(.L_24 - .L_23)
.L_23:
        /*0004*/ 	.word	0x00000082


	//----- nvinfo : EIATTR_KPARAM_INFO
	.align		4
.L_24:
        /*0008*/ 	.byte	0x04, 0x17
        /*000a*/ 	.short	(.L_26 - .L_25)
.L_25:
        /*000c*/ 	.word	0x00000000
        /*0010*/ 	.short	0x0001
        /*0012*/ 	.short	0x0008
        /*0014*/ 	.byte	0x00, 0xf5, 0x21, 0x00


	//----- nvinfo : EIATTR_KPARAM_INFO
	.align		4
.L_26:
        /*0018*/ 	.byte	0x04, 0x17
        /*001a*/ 	.short	(.L_28 - .L_27)
.L_27:
        /*001c*/ 	.word	0x00000000
        /*0020*/ 	.short	0x0000
        /*0022*/ 	.short	0x0000
        /*0024*/ 	.byte	0x00, 0xf5, 0x21, 0x00


	//----- nvinfo : EIATTR_SPARSE_MMA_MASK
	.align		4
.L_28:
        /*0028*/ 	.byte	0x03, 0x50
        /*002a*/ 	.short	0x0000


	//----- nvinfo : EIATTR_MAXREG_COUNT
	.align		4
        /*002c*/ 	.byte	0x03, 0x1b
        /*002e*/ 	.short	0x00ff


	//----- nvinfo : EIATTR_MERCURY_ISA_VERSION
	.align		4
        /*0030*/ 	.byte	0x03, 0x5f
        /*0032*/ 	.short	0x0101


	//----- nvinfo : EIATTR_VRC_CTA_INIT_COUNT
	.align		4
        /*0034*/ 	.byte	0x02, 0x4a
	.zero		1
	.zero		1


	//----- nvinfo : EIATTR_EXIT_INSTR_OFFSETS
	.align		4
        /*0038*/ 	.byte	0x04, 0x1c
        /*003a*/ 	.short	(.L_30 - .L_29)


	//   ....[0]....
.L_29:
        /*003c*/ 	.word	0x000005f0


	//----- nvinfo : EIATTR_CBANK_PARAM_SIZE
	.align		4
.L_30:
        /*0040*/ 	.byte	0x03, 0x19
        /*0042*/ 	.short	0x0010


	//----- nvinfo : EIATTR_PARAM_CBANK
	.align		4
        /*0044*/ 	.byte	0x04, 0x0a
        /*0046*/ 	.short	(.L_32 - .L_31)
	.align		4
.L_31:
        /*0048*/ 	.word	index@(.nv.constant0._Z11d_AdvectionPfS_)
        /*004c*/ 	.short	0x0380
        /*004e*/ 	.short	0x0010


	//----- nvinfo : EIATTR_SW_WAR
	.align		4
.L_32:
        /*0050*/ 	.byte	0x04, 0x36
        /*0052*/ 	.short	(.L_34 - .L_33)
.L_33:
        /*0054*/ 	.word	0x00000008
.L_34:


//--------------------- .nv.info._Z14d_ImposeFieldsPfS_f --------------------------
	.section	.nv.info._Z14d_ImposeFieldsPfS_f,"",@"SHT_CUDA_INFO"
	.sectionflags	@""
	.align	4


	//----- nvinfo : EIATTR_CUDA_API_VERSION
	.align		4
        /*0000*/ 	.byte	0x04, 0x37
        /*0002*/ 	.short	(.L_36 - .L_35)
.L_35:
        /*0004*/ 	.word	0x00000082


	//----- nvinfo : EIATTR_KPARAM_INFO
	.align		4
.L_36:
        /*0008*/ 	.byte	0x04, 0x17
        /*000a*/ 	.short	(.L_38 - .L_37)
.L_37:
        /*000c*/ 	.word	0x00000000
        /*0010*/ 	.short	0x0002
        /*0012*/ 	.short	0x0010
        /*0014*/ 	.byte	0x00, 0xf0, 0x11, 0x00


	//----- nvinfo : EIATTR_KPARAM_INFO
	.align		4
.L_38:
        /*0018*/ 	.byte	0x04, 0x17
        /*001a*/ 	.short	(.L_40 - .L_39)
.L_39:
        /*001c*/ 	.word	0x00000000
        /*0020*/ 	.short	0x0001
        /*0022*/ 	.short	0x0008
        /*0024*/ 	.byte	0x00, 0xf5, 0x21, 0x00


	//----- nvinfo : EIATTR_KPARAM_INFO
	.align		4
.L_40:
        /*0028*/ 	.byte	0x04, 0x17
        /*002a*/ 	.short	(.L_42 - .L_41)
.L_41:
        /*002c*/ 	.word	0x00000000
        /*0030*/ 	.short	0x0000
        /*0032*/ 	.short	0x0000
        /*0034*/ 	.byte	0x00, 0xf5, 0x21, 0x00


	//----- nvinfo : EIATTR_SPARSE_MMA_MASK
	.align		4
.L_42:
        /*0038*/ 	.byte	0x03, 0x50
        /*003a*/ 	.short	0x0000


	//----- nvinfo : EIATTR_MAXREG_COUNT
	.align		4
        /*003c*/ 	.byte	0x03, 0x1b
        /*003e*/ 	.short	0x00ff


	//----- nvinfo : EIATTR_MERCURY_ISA_VERSION
	.align		4
        /*0040*/ 	.byte	0x03, 0x5f
        /*0042*/ 	.short	0x0101


	//----- nvinfo : EIATTR_VRC_CTA_INIT_COUNT
	.align		4
        /*0044*/ 	.byte	0x02, 0x4a
	.zero		1
	.zero		1


	//----- nvinfo : EIATTR_EXIT_INSTR_OFFSETS
	.align		4
        /*0048*/ 	.byte	0x04, 0x1c
        /*004a*/ 	.short	(.L_44 - .L_43)


	//   ....[0]....
.L_43:
        /*004c*/ 	.word	0x00000400


	//----- nvinfo : EIATTR_CBANK_PARAM_SIZE
	.align		4
.L_44:
        /*0050*/ 	.byte	0x03, 0x19
        /*0052*/ 	.short	0x0014


	//----- nvinfo : EIATTR_PARAM_CBANK
	.align		4
        /*0054*/ 	.byte	0x04, 0x0a
        /*0056*/ 	.short	(.L_46 - .L_45)
	.align		4
.L_45:
        /*0058*/ 	.word	index@(.nv.constant0._Z14d_ImposeFieldsPfS_f)
        /*005c*/ 	.short	0x0380
        /*005e*/ 	.short	0x0014


	//----- nvinfo : EIATTR_SW_WAR
	.align		4
.L_46:
        /*0060*/ 	.byte	0x04, 0x36
        /*0062*/ 	.short	(.L_48 - .L_47)
.L_47:
        /*0064*/ 	.word	0x00000008
.L_48:


//--------------------- .nv.info._Z11d_CollisionPfS_ --------------------------
	.section	.nv.info._Z11d_CollisionPfS_,"",@"SHT_CUDA_INFO"
	.sectionflags	@""
	.align	4


	//----- nvinfo : EIATTR_CUDA_API_VERSION
	.align		4
        /*0000*/ 	.byte	0x04, 0x37
        /*0002*/ 	.short	(.L_50 - .L_49)
.L_49:
        /*0004*/ 	.word	0x00000082


	//----- nvinfo : EIATTR_KPARAM_INFO
	.align		4
.L_50:
        /*0008*/ 	.byte	0x04, 0x17
        /*000a*/ 	.short	(.L_52 - .L_51)
.L_51:
        /*000c*/ 	.word	0x00000000
        /*0010*/ 	.short	0x0001
        /*0012*/ 	.short	0x0008
        /*0014*/ 	.byte	0x00, 0xf5, 0x21, 0x00


	//----- nvinfo : EIATTR_KPARAM_INFO
	.align		4
.L_52:
        /*0018*/ 	.byte	0x04, 0x17
        /*001a*/ 	.short	(.L_54 - .L_53)
.L_53:
        /*001c*/ 	.word	0x00000000
        /*0020*/ 	.short	0x0000
        /*0022*/ 	.short	0x0000
        /*0024*/ 	.byte	0x00, 0xf5, 0x21, 0x00


	//----- nvinfo : EIATTR_SPARSE_MMA_MASK
	.align		4
.L_54:
        /*0028*/ 	.byte	0x03, 0x50
        /*002a*/ 	.short	0x0000


	//----- nvinfo : EIATTR_MAXREG_COUNT
	.align		4
        /*002c*/ 	.byte	0x03, 0x1b
        /*002e*/ 	.short	0x00ff


	//----- nvinfo : EIATTR_MERCURY_ISA_VERSION
	.align		4
        /*0030*/ 	.byte	0x03, 0x5f
        /*0032*/ 	.short	0x0101


	//----- nvinfo : EIATTR_VRC_CTA_INIT_COUNT
	.align		4
        /*0034*/ 	.byte	0x02, 0x4a
	.zero		1
	.zero		1


	//----- nvinfo : EIATTR_EXIT_INSTR_OFFSETS
	.align		4
        /*0038*/ 	.byte	0x04, 0x1c
        /*003a*/ 	.short	(.L_56 - .L_55)


	//   ....[0]....
.L_55:
        /*003c*/ 	.word	0x000005b0


	//----- nvinfo : EIATTR_CBANK_PARAM_SIZE
	.align		4
.L_56:
        /*0040*/ 	.byte	0x03, 0x19
        /*0042*/ 	.short	0x0010


	//----- nvinfo : EIATTR_PARAM_CBANK
	.align		4
        /*0044*/ 	.byte	0x04, 0x0a
        /*0046*/ 	.short	(.L_58 - .L_57)
	.align		4
.L_57:
        /*0048*/ 	.word	index@(.nv.constant0._Z11d_CollisionPfS_)
        /*004c*/ 	.short	0x0380
        /*004e*/ 	.short	0x0010


	//----- nvinfo : EIATTR_SW_WAR
	.align		4
.L_58:
        /*0050*/ 	.byte	0x04, 0x36
        /*0052*/ 	.short	(.L_60 - .L_59)
.L_59:
        /*0054*/ 	.word	0x00000008
.L_60:


//--------------------- .nv.callgraph             --------------------------
	.section	.nv.callgraph,"",@"SHT_CUDA_CALLGRAPH"
	.align	4
	.sectionentsize	8
	.align		4
        /*0000*/ 	.word	0x00000000
	.align		4
        /*0004*/ 	.word	0xffffffff
	.align		4
        /*0008*/ 	.word	0x00000000
	.align		4
        /*000c*/ 	.word	0xfffffffe
	.align		4
        /*0010*/ 	.word	0x00000000
	.align		4
        /*0014*/ 	.word	0xfffffffd
	.align		4
        /*0018*/ 	.word	0x00000000
	.align		4
        /*001c*/ 	.word	0xfffffffc


//--------------------- .nv.constant3             --------------------------
	.section	.nv.constant3,"a",@progbits
	.align	4
.nv.constant3:
	.type		d_w,@object
	.size		d_w,(d_Vx - d_w)
d_w:
	.zero		20
	.type		d_Vx,@object
	.size		d_Vx,(d_Vy - d_Vx)
d_Vx:
	.zero		20
	.type		d_Vy,@object
	.size		d_Vy,(d_C - d_Vy)
d_Vy:
	.zero		20
	.type		d_C,@object
	.size		d_C,(d_tau - d_C)
d_C:
	.zero		12
	.type		d_tau,@object
	.size		d_tau,(.L_4 - d_tau)
d_tau:
	.zero		12
.L_4:


//--------------------- .text._Z11d_AdvectionPfS_ --------------------------
	.section	.text._Z11d_AdvectionPfS_,"ax",@progbits
	.align	128
        .global         _Z11d_AdvectionPfS_
        .type           _Z11d_AdvectionPfS_,@function
        .size           _Z11d_AdvectionPfS_,(.L_x_3 - _Z11d_AdvectionPfS_)
        .other          _Z11d_AdvectionPfS_,@"STO_CUDA_ENTRY STV_DEFAULT"
_Z11d_AdvectionPfS_:
.text._Z11d_AdvectionPfS_:
[----:B------:R-:W-:Y:S01]  /*0000*/  LDC R1, c[0x0][0x37c] ;  /* 0x0000df00ff017b82 */ /* 0x000fe20000000800 */
[----:B------:R-:W0:Y:S07]  /*0010*/  S2R R5, SR_TID.X ;  /* 0x0000000000057919 */ /* 0x000e2e0000002100 */
[----:B------:R-:W0:Y:S01]  /*0020*/  S2UR UR6, SR_CTAID.X ;  /* 0x00000000000679c3 */ /* 0x000e220000002500 */
[----:B------:R-:W1:Y:S01]  /*0030*/  LDCU.64 UR4, c[0x0][0x358] ;  /* 0x00006b00ff0477ac */ /* 0x000e620008000a00 */
[----:B------:R-:W2:Y:S06]  /*0040*/  LDCU.128 UR12, c[0x3][0x20] ;  /* 0x00c00400ff0c77ac */ /* 0x000eac0008000c00 */
[----:B------:R-:W0:Y:S01]  /*0050*/  LDC R6, c[0x0][0x360] ;  /* 0x0000d800ff067b82 */ /* 0x000e220000000800 */
[----:B------:R-:W3:Y:S07]  /*0060*/  LDCU.64 UR8, c[0x3][0x30] ;  /* 0x00c00600ff0877ac */ /* 0x000eee0008000a00 */
[----:B------:R-:W4:Y:S01]  /*0070*/  LDC.64 R2, c[0x0][0x388] ;  /* 0x0000e200ff027b82 */ /* 0x000f220000000a00 */
[----:B0-----:R-:W-:Y:S01]  /*0080*/  IMAD R6, R6, UR6, R5 ;  /* 0x0000000606067c24 */ /* 0x001fe2000f8e0205 */
[----:B------:R-:W0:Y:S03]  /*0090*/  LDCU UR6, c[0x3][0x14] ;  /* 0x00c00280ff0677ac */ /* 0x000e260008000800 */
[----:B------:R-:W-:-:S04]  /*00a0*/  IMAD R5, R6, 0x5, RZ ;  /* 0x0000000506057824 */ /* 0x000fc800078e02ff */
[----:B----4-:R-:W-:-:S05]  /*00b0*/  IMAD.WIDE R2, R5, 0x4, R2 ;  /* 0x0000000405027825 */ /* 0x010fca00078e0202 */
[----:B-1----:R-:W4:Y:S01]  /*00c0*/  LDG.E R11, desc[UR4][R2.64] ;  /* 0x00000004020b7981 */ /* 0x002f22000c1e1900 */
[----:B------:R-:W-:-:S04]  /*00d0*/  SHF.R.S32.HI R5, RZ, 0x1f, R6 ;  /* 0x0000001fff057819 */ /* 0x000fc80000011406 */
[----:B------:R-:W-:-:S04]  /*00e0*/  LEA.HI R5, R5, R6, RZ, 0x7 ;  /* 0x0000000605057211 */ /* 0x000fc800078f38ff */
[C---:B------:R-:W-:Y:S02]  /*00f0*/  LOP3.LUT R7, R5.reuse, 0xffffff80, RZ, 0xc0, !PT ;  /* 0xffffff8005077812 */ /* 0x040fe400078ec0ff */
[----:B------:R-:W-:Y:S02]  /*0100*/  LEA.HI.SX32 R0, R5, 0x80, 0x19 ;  /* 0x0000008005007811 */ /* 0x000fe400078fcaff */
[----:B------:R-:W-:Y:S01]  /*0110*/  IADD3 R6, PT, PT, R6, 0x80, -R7 ;  /* 0x0000008006067810 */ /* 0x000fe20007ffe807 */
[----:B------:R-:W1:Y:S02]  /*0120*/  LDC.64 R4, c[0x0][0x380] ;  /* 0x0000e000ff047b82 */ /* 0x000e640000000a00 */
[----:B0-----:R-:W-:Y:S01]  /*0130*/  VIADD R7, R0, UR6 ;  /* 0x0000000600077c36 */ /* 0x001fe20008000000 */
[----:B------:R-:W0:Y:S01]  /*0140*/  LDCU.64 UR6, c[0x3][0x18] ;  /* 0x00c00300ff0677ac */ /* 0x000e220008000a00 */
[----:B--2---:R-:W-:-:S03]  /*0150*/  VIADD R9, R6, UR14 ;  /* 0x0000000e06097c36 */ /* 0x004fc60008000000 */
[----:B------:R-:W-:Y:S02]  /*0160*/  SHF.R.S32.HI R8, RZ, 0x1f, R7 ;  /* 0x0000001fff087819 */ /* 0x000fe40000011407 */
[----:B------:R-:W-:Y:S02]  /*0170*/  SHF.R.S32.HI R10, RZ, 0x1f, R9 ;  /* 0x0000001fff0a7819 */ /* 0x000fe40000011409 */
[----:B------:R-:W-:Y:S02]  /*0180*/  LEA.HI R8, R8, R7, RZ, 0x7 ;  /* 0x0000000708087211 */ /* 0x000fe400078f38ff */
[----:B------:R-:W-:Y:S02]  /*0190*/  LEA.HI R10, R10, R9, RZ, 0x7 ;  /* 0x000000090a0a7211 */ /* 0x000fe400078f38ff */
[----:B------:R-:W-:Y:S02]  /*01a0*/  LOP3.LUT R8, R8, 0x1ffff80, RZ, 0xc0, !PT ;  /* 0x01ffff8008087812 */ /* 0x000fe400078ec0ff */
[----:B------:R-:W-:-:S03]  /*01b0*/  LOP3.LUT R10, R10, 0xffffff80, RZ, 0xc0, !PT ;  /* 0xffffff800a0a7812 */ /* 0x000fc600078ec0ff */
[----:B------:R-:W-:Y:S02]  /*01c0*/  IMAD.IADD R8, R7, 0x1, -R8 ;  /* 0x0000000107087824 */ /* 0x000fe400078e0a08 */
[----:B------:R-:W-:-:S04]  /*01d0*/  IMAD.IADD R9, R9, 0x1, -R10 ;  /* 0x0000000109097824 */ /* 0x000fc800078e0a0a */
[----:B------:R-:W-:-:S04]  /*01e0*/  IMAD R8, R8, 0x80, R9 ;  /* 0x0000008008087824 */ /* 0x000fc800078e0209 */
[----:B------:R-:W-:-:S04]  /*01f0*/  IMAD R9, R8, 0x5, RZ ;  /* 0x0000000508097824 */ /* 0x000fc800078e02ff */
[----:B-1----:R-:W-:-:S05]  /*0200*/  IMAD.WIDE R8, R9, 0x4, R4 ;  /* 0x0000000409087825 */ /* 0x002fca00078e0204 */
[----:B----4-:R1:W-:Y:S04]  /*0210*/  STG.E desc[UR4][R8.64], R11 ;  /* 0x0000000b08007986 */ /* 0x0103e8000c101904 */
[----:B------:R-:W2:Y:S01]  /*0220*/  LDG.E R15, desc[UR4][R2.64+0x4] ;  /* 0x00000404020f7981 */ /* 0x000ea2000c1e1900 */
[----:B0-----:R-:W-:Y:S01]  /*0230*/  VIADD R7, R0, UR6 ;  /* 0x0000000600077c36 */ /* 0x001fe20008000000 */
[----:B------:R-:W0:Y:S01]  /*0240*/  LDCU UR6, c[0x3][0x38] ;  /* 0x00c00700ff0677ac */ /* 0x000e220008000800 */
[----:B------:R-:W-:-:S03]  /*0250*/  VIADD R12, R6, UR15 ;  /* 0x0000000f060c7c36 */ /* 0x000fc60008000000 */
[----:B------:R-:W-:Y:S02]  /*0260*/  SHF.R.S32.HI R10, RZ, 0x1f, R7 ;  /* 0x0000001fff0a7819 */ /* 0x000fe40000011407 */
[----:B------:R-:W-:Y:S02]  /*0270*/  SHF.R.S32.HI R13, RZ, 0x1f, R12 ;  /* 0x0000001fff0d7819 */ /* 0x000fe4000001140c */
[----:B------:R-:W-:Y:S02]  /*0280*/  LEA.HI R10, R10, R7, RZ, 0x7 ;  /* 0x000000070a0a7211 */ /* 0x000fe400078f38ff */
[----:B------:R-:W-:Y:S02]  /*0290*/  LEA.HI R13, R13, R12, RZ, 0x7 ;  /* 0x0000000c0d0d7211 */ /* 0x000fe400078f38ff */
[----:B------:R-:W-:Y:S02]  /*02a0*/  LOP3.LUT R10, R10, 0x1ffff80, RZ, 0xc0, !PT ;  /* 0x01ffff800a0a7812 */ /* 0x000fe400078ec0ff */
[----:B------:R-:W-:-:S03]  /*02b0*/  LOP3.LUT R13, R13, 0xffffff80, RZ, 0xc0, !PT ;  /* 0xffffff800d0d7812 */ /* 0x000fc600078ec0ff */
[----:B------:R-:W-:Y:S01]  /*02c0*/  IMAD.IADD R10, R7, 0x1, -R10 ;  /* 0x00000001070a7824 */ /* 0x000fe200078e0a0a */
[----:B------:R-:W-:-:S05]  /*02d0*/  IADD3 R13, PT, PT, R12, -R13, RZ ;  /* 0x8000000d0c0d7210 */ /* 0x000fca0007ffe0ff */
[----:B------:R-:W-:-:S04]  /*02e0*/  IMAD R10, R10, 0x80, R13 ;  /* 0x000000800a0a7824 */ /* 0x000fc800078e020d */
[----:B-1----:R-:W-:-:S04]  /*02f0*/  IMAD R9, R10, 0x5, RZ ;  /* 0x000000050a097824 */ /* 0x002fc800078e02ff */
[----:B------:R-:W-:-:S05]  /*0300*/  IMAD.WIDE R8, R9, 0x4, R4 ;  /* 0x0000000409087825 */ /* 0x000fca00078e0204 */
[----:B--2---:R1:W-:Y:S04]  /*0310*/  STG.E desc[UR4][R8.64+0x4], R15 ;  /* 0x0000040f08007986 */ /* 0x0043e8000c101904 */
[----:B------:R-:W2:Y:S01]  /*0320*/  LDG.E R13, desc[UR4][R2.64+0x8] ;  /* 0x00000804020d7981 */ /* 0x000ea2000c1e1900 */
[----:B------:R-:W-:Y:S02]  /*0330*/  VIADD R7, R0, UR7 ;  /* 0x0000000700077c36 */ /* 0x000fe40008000000 */
[----:B---3--:R-:W-:-:S03]  /*0340*/  VIADD R11, R6, UR8 ;  /* 0x00000008060b7c36 */ /* 0x008fc60008000000 */
[----:B------:R-:W-:Y:S02]  /*0350*/  SHF.R.S32.HI R10, RZ, 0x1f, R7 ;  /* 0x0000001fff0a7819 */ /* 0x000fe40000011407 */
[----:B------:R-:W-:Y:S02]  /*0360*/  SHF.R.S32.HI R12, RZ, 0x1f, R11 ;  /* 0x0000001fff0c7819 */ /* 0x000fe4000001140b */
[----:B------:R-:W-:Y:S02]  /*0370*/  LEA.HI R10, R10, R7, RZ, 0x7 ;  /* 0x000000070a0a7211 */ /* 0x000fe400078f38ff */
[----:B------:R-:W-:Y:S02]  /*0380*/  LEA.HI R12, R12, R11, RZ, 0x7 ;  /* 0x0000000b0c0c7211 */ /* 0x000fe400078f38ff */
[----:B------:R-:W-:Y:S02]  /*0390*/  LOP3.LUT R10, R10, 0x1ffff80, RZ, 0xc0, !PT ;  /* 0x01ffff800a0a7812 */ /* 0x000fe400078ec0ff */
[----:B------:R-:W-:-:S03]  /*03a0*/  LOP3.LUT R12, R12, 0xffffff80, RZ, 0xc0, !PT ;  /* 0xffffff800c0c7812 */ /* 0x000fc600078ec0ff */
[----:B------:R-:W-:Y:S02]  /*03b0*/  IMAD.IADD R10, R7, 0x1, -R10 ;  /* 0x00000001070a7824 */ /* 0x000fe400078e0a0a */
[----:B------:R-:W-:-:S05]  /*03c0*/  IMAD.IADD R11, R11, 0x1, -R12 ;  /* 0x000000010b0b7824 */ /* 0x000fca00078e0a0c */
[----:B------:R-:W-:-:S05]  /*03d0*/  LEA R10, R10, R11, 0x7 ;  /* 0x0000000b0a0a7211 */ /* 0x000fca00078e38ff */
[----:B-1----:R-:W-:-:S04]  /*03e0*/  IMAD R9, R10, 0x5, RZ ;  /* 0x000000050a097824 */ /* 0x002fc800078e02ff */
[----:B------:R-:W-:-:S05]  /*03f0*/  IMAD.WIDE R8, R9, 0x4, R4 ;  /* 0x0000000409087825 */ /* 0x000fca00078e0204 */
[----:B--2---:R1:W-:Y:S04]  /*0400*/  STG.E desc[UR4][R8.64+0x8], R13 ;  /* 0x0000080d08007986 */ /* 0x0043e8000c101904 */
[----:B------:R-:W2:Y:S01]  /*0410*/  LDG.E R15, desc[UR4][R2.64+0xc] ;  /* 0x00000c04020f7981 */ /* 0x000ea2000c1e1900 */
[----:B------:R-:W-:Y:S02]  /*0420*/  VIADD R7, R0, UR12 ;  /* 0x0000000c00077c36 */ /* 0x000fe40008000000 */
[----:B------:R-:W-:-:S03]  /*0430*/  VIADD R11, R6, UR9 ;  /* 0x00000009060b7c36 */ /* 0x000fc60008000000 */
        /* <DEDUP_REMOVED lines=9> */
[----:B-1----:R-:W-:-:S04]  /*04d0*/  IMAD R9, R10, 0x5, RZ ;  /* 0x000000050a097824 */ /* 0x002fc800078e02ff */
[----:B------:R-:W-:-:S05]  /*04e0*/  IMAD.WIDE R8, R9, 0x4, R4 ;  /* 0x0000000409087825 */ /* 0x000fca00078e0204 */
[----:B--2---:R-:W-:Y:S04]  /*04f0*/  STG.E desc[UR4][R8.64+0xc], R15 ;  /* 0x00000c0f08007986 */ /* 0x004fe8000c101904 */
[----:B------:R1:W2:Y:S01]  /*0500*/  LDG.E R13, desc[UR4][R2.64+0x10] ;  /* 0x00001004020d7981 */ /* 0x0002a2000c1e1900 */
[----:B0-----:R-:W-:Y:S01]  /*0510*/  VIADD R6, R6, UR6 ;  /* 0x0000000606067c36 */ /* 0x001fe20008000000 */
[----:B------:R-:W-:-:S04]  /*0520*/  IADD3 R0, PT, PT, R0, UR13, RZ ;  /* 0x0000000d00007c10 */ /* 0x000fc8000fffe0ff */
        /* <DEDUP_REMOVED lines=11> */
[----:B--2---:R-:W-:Y:S01]  /*05e0*/  STG.E desc[UR4][R4.64+0x10], R13 ;  /* 0x0000100d04007986 */ /* 0x004fe2000c101904 */
[----:B------:R-:W-:Y:S05]  /*05f0*/  EXIT ;  /* 0x000000000000794d */ /* 0x000fea0003800000 */
.L_x_0:
[----:B------:R-:W-:-:S00]  /*0600*/  BRA `(.L_x_0) ;  /* 0xfffffffc00fc7947 */ /* 0x000fc0000383ffff */
[----:B------:R-:W-:-:S00]  /*0610*/  NOP ;  /* 0x0000000000007918 */ /* 0x000fc00000000000 */
        /* <DEDUP_REMOVED lines=14> */
.L_x_3:


//--------------------- .text._Z14d_ImposeFieldsPfS_f --------------------------
	.section	.text._Z14d_ImposeFieldsPfS_f,"ax",@progbits
	.align	128
        .global         _Z14d_ImposeFieldsPfS_f
        .type           _Z14d_ImposeFieldsPfS_f,@function
        .size           _Z14d_ImposeFieldsPfS_f,(.L_x_4 - _Z14d_ImposeFieldsPfS_f)
        .other          _Z14d_ImposeFieldsPfS_f,@"STO_CUDA_ENTRY STV_DEFAULT"
_Z14d_ImposeFieldsPfS_f:
.text._Z14d_ImposeFieldsPfS_f:
[----:B------:R-:W-:Y:S08]  /*0000*/  LDC R1, c[0x0][0x37c] ;  /* 0x0000df00ff017b82 */ /* 0x000ff00000000800 */
[----:B------:R-:W0:Y:S01]  /*0010*/  LDC.64 R10, c[0x0][0x380] ;  /* 0x0000e000ff0a7b82 */ /* 0x000e220000000a00 */
[----:B------:R-:W0:Y:S01]  /*0020*/  LDCU.64 UR4, c[0x0][0x358] ;  /* 0x00006b00ff0477ac */ /* 0x000e220008000a00 */
[----:B------:R-:W1:Y:S06]  /*0030*/  LDCU.128 UR8, c[0x3][0x20] ;  /* 0x00c00400ff0877ac */ /* 0x000e6c0008000c00 */
[----:B------:R-:W2:Y:S01]  /*0040*/  LDC.64 R4, c[0x3][0x10] ;  /* 0x00c00400ff047b82 */ /* 0x000ea20000000a00 */
[----:B------:R-:W3:Y:S07]  /*0050*/  LDCU.64 UR6, c[0x3][0x30] ;  /* 0x00c00600ff0677ac */ /* 0x000eee0008000a00 */
[----:B------:R-:W4:Y:S01]  /*0060*/  LDC.64 R6, c[0x3][0x18] ;  /* 0x00c00600ff067b82 */ /* 0x000f220000000a00 */
[----:B0-----:R-:W5:Y:S04]  /*0070*/  LDG.E R3, desc[UR4][R10.64+0x28500] ;  /* 0x028500040a037981 */ /* 0x001f68000c1e1900 */
[----:B------:R-:W3:Y:S04]  /*0080*/  LDG.E R14, desc[UR4][R10.64+0x28504] ;  /* 0x028504040a0e7981 */ /* 0x000ee8000c1e1900 */
[----:B------:R-:W3:Y:S04]  /*0090*/  LDG.E R13, desc[UR4][R10.64+0x28508] ;  /* 0x028508040a0d7981 */ /* 0x000ee8000c1e1900 */
[----:B------:R-:W3:Y:S04]  /*00a0*/  LDG.E R9, desc[UR4][R10.64+0x2850c] ;  /* 0x02850c040a097981 */ /* 0x000ee8000c1e1900 */
[----:B------:R0:W3:Y:S01]  /*00b0*/  LDG.E R8, desc[UR4][R10.64+0x28510] ;  /* 0x028510040a087981 */ /* 0x0000e2000c1e1900 */
[----:B-1----:R-:W-:Y:S01]  /*00c0*/  I2FP.F32.S32 R2, UR10 ;  /* 0x0000000a00027c45 */ /* 0x002fe20008201400 */
[----:B------:R-:W1:Y:S01]  /*00d0*/  LDCU UR10, c[0x3][0x38] ;  /* 0x00c00700ff0a77ac */ /* 0x000e620008000800 */
[----:B--2---:R-:W-:Y:S01]  /*00e0*/  I2FP.F32.S32 R0, R5 ;  /* 0x0000000500007245 */ /* 0x004fe20000201400 */
[----:B------:R-:W-:Y:S01]  /*00f0*/  FMUL R4, R4, 3 ;  /* 0x4040000004047820 */ /* 0x000fe20000400000 */
[----:B------:R-:W-:-:S02]  /*0100*/  I2FP.F32.S32 R5, UR11 ;  /* 0x0000000b00057c45 */ /* 0x000fc40008201400 */
[----:B----4-:R-:W-:Y:S02]  /*0110*/  I2FP.F32.S32 R12, R6 ;  /* 0x00000006000c7245 */ /* 0x010fe40000201400 */
[----:B------:R-:W-:Y:S02]  /*0120*/  I2FP.F32.S32 R16, R7 ;  /* 0x0000000700107245 */ /* 0x000fe40000201400 */
[----:B------:R-:W-:Y:S02]  /*0130*/  I2FP.F32.S32 R19, UR8 ;  /* 0x0000000800137c45 */ /* 0x000fe40008201400 */
[----:B------:R-:W-:Y:S01]  /*0140*/  I2FP.F32.S32 R17, UR9 ;  /* 0x0000000900117c45 */ /* 0x000fe20008201400 */
[----:B-----5:R-:W-:Y:S01]  /*0150*/  FFMA R15, R3, R2, RZ ;  /* 0x00000002030f7223 */ /* 0x020fe200000000ff */
[----:B0-----:R-:W-:Y:S01]  /*0160*/  FFMA R11, R0, R3, RZ ;  /* 0x00000003000b7223 */ /* 0x001fe200000000ff */
[----:B---3--:R-:W-:Y:S01]  /*0170*/  I2FP.F32.S32 R0, UR6 ;  /* 0x0000000600007c45 */ /* 0x008fe20008201400 */
[----:B------:R-:W0:Y:S01]  /*0180*/  LDC.64 R2, c[0x3][0x40] ;  /* 0x00c01000ff027b82 */ /* 0x000e220000000a00 */
[----:B------:R-:W-:Y:S01]  /*0190*/  FFMA R6, R14, R5, R15 ;  /* 0x000000050e067223 */ /* 0x000fe2000000000f */
[----:B------:R-:W-:Y:S01]  /*01a0*/  FFMA R11, R12, R14, R11 ;  /* 0x0000000e0c0b7223 */ /* 0x000fe2000000000b */
[----:B------:R-:W0:Y:S01]  /*01b0*/  LDCU UR6, c[0x0][0x390] ;  /* 0x00007200ff0677ac */ /* 0x000e220008000800 */
[----:B------:R-:W-:Y:S01]  /*01c0*/  I2FP.F32.S32 R14, UR7 ;  /* 0x00000007000e7c45 */ /* 0x000fe20008201400 */
[----:B------:R-:W-:Y:S01]  /*01d0*/  FFMA R18, R13, R0, R6 ;  /* 0x000000000d127223 */ /* 0x000fe20000000006 */
[----:B------:R-:W-:Y:S01]  /*01e0*/  FFMA R10, R16, R13, R11 ;  /* 0x0000000d100a7223 */ /* 0x000fe2000000000b */
[----:B-1----:R-:W-:Y:S01]  /*01f0*/  I2FP.F32.S32 R15, UR10 ;  /* 0x0000000a000f7c45 */ /* 0x002fe20008201400 */
[----:B------:R-:W1:Y:S01]  /*0200*/  LDC R13, c[0x3][0x4] ;  /* 0x00c00100ff0d7b82 */ /* 0x000e620000000800 */
[----:B------:R-:W-:Y:S01]  /*0210*/  FFMA R21, R9, R14, R18 ;  /* 0x0000000e09157223 */ /* 0x000fe20000000012 */
[----:B------:R-:W-:-:S03]  /*0220*/  FFMA R10, R19, R9, R10 ;  /* 0x00000009130a7223 */ /* 0x000fc6000000000a */
[----:B------:R-:W-:Y:S01]  /*0230*/  FFMA R21, R8, R15, R21 ;  /* 0x0000000f08157223 */ /* 0x000fe20000000015 */
[----:B------:R-:W-:Y:S02]  /*0240*/  FFMA R9, R17, R8, R10 ;  /* 0x0000000811097223 */ /* 0x000fe4000000000a */
[----:B------:R-:W2:Y:S02]  /*0250*/  LDC.64 R6, c[0x3][0x8] ;  /* 0x00c00200ff067b82 */ /* 0x000ea40000000a00 */
[-C--:B------:R-:W-:Y:S01]  /*0260*/  FMUL R23, R12, R9.reuse ;  /* 0x000000090c177220 */ /* 0x080fe20000400000 */
[-C--:B------:R-:W-:Y:S01]  /*0270*/  FMUL R25, R16, R9.reuse ;  /* 0x0000000910197220 */ /* 0x080fe20000400000 */
[-C--:B------:R-:W-:Y:S01]  /*0280*/  FMUL R19, R19, R9.reuse ;  /* 0x0000000913137220 */ /* 0x080fe20000400000 */
[----:B------:R-:W-:-:S03]  /*0290*/  FMUL R9, R17, R9 ;  /* 0x0000000911097220 */ /* 0x000fc60000400000 */
[----:B------:R-:W3:Y:S01]  /*02a0*/  LDC.64 R10, c[0x0][0x388] ;  /* 0x0000e200ff0a7b82 */ /* 0x000ee20000000a00 */
[C---:B0-----:R-:W-:Y:S01]  /*02b0*/  FFMA R8, R2.reuse, UR6, R23 ;  /* 0x0000000602087c23 */ /* 0x041fe20008000017 */
[C---:B------:R-:W-:Y:S01]  /*02c0*/  FFMA R25, R2.reuse, UR6, R25 ;  /* 0x0000000602197c23 */ /* 0x040fe20008000019 */
[C---:B------:R-:W-:Y:S01]  /*02d0*/  FFMA R19, R2.reuse, UR6, R19 ;  /* 0x0000000602137c23 */ /* 0x040fe20008000013 */
[----:B------:R-:W-:Y:S01]  /*02e0*/  FFMA R2, R2, UR6, R9 ;  /* 0x0000000602027c23 */ /* 0x000fe20008000009 */
[-C--:B------:R-:W-:Y:S01]  /*02f0*/  FFMA R8, R5, R21.reuse, R8 ;  /* 0x0000001505087223 */ /* 0x080fe20000000008 */
[-C--:B------:R-:W-:Y:S01]  /*0300*/  FFMA R25, R0, R21.reuse, R25 ;  /* 0x0000001500197223 */ /* 0x080fe20000000019 */
[-C--:B------:R-:W-:Y:S01]  /*0310*/  FFMA R14, R14, R21.reuse, R19 ;  /* 0x000000150e0e7223 */ /* 0x080fe20000000013 */
[----:B------:R-:W-:Y:S01]  /*0320*/  FFMA R15, R15, R21, R2 ;  /* 0x000000150f0f7223 */ /* 0x000fe20000000002 */
[----:B-1----:R-:W-:Y:S01]  /*0330*/  FMUL R13, R13, 3 ;  /* 0x404000000d0d7820 */ /* 0x002fe20000400000 */
[----:B------:R-:W-:-:S02]  /*0340*/  FMUL R3, R3, UR6 ;  /* 0x0000000603037c20 */ /* 0x000fc40008400000 */
[----:B------:R-:W-:Y:S01]  /*0350*/  FMUL R15, R4, R15 ;  /* 0x0000000f040f7220 */ /* 0x000fe20000400000 */
[----:B------:R-:W-:Y:S01]  /*0360*/  FMUL R13, R13, R8 ;  /* 0x000000080d0d7220 */ /* 0x000fe20000400000 */
[----:B--2---:R-:W-:Y:S01]  /*0370*/  FMUL R6, R6, 3 ;  /* 0x4040000006067820 */ /* 0x004fe20000400000 */
[----:B------:R-:W-:-:S03]  /*0380*/  FMUL R7, R7, 3 ;  /* 0x4040000007077820 */ /* 0x000fc60000400000 */
[----:B------:R-:W-:Y:S01]  /*0390*/  FMUL R25, R6, R25 ;  /* 0x0000001906197220 */ /* 0x000fe20000400000 */
[----:B------:R-:W-:Y:S01]  /*03a0*/  FMUL R7, R7, R14 ;  /* 0x0000000e07077220 */ /* 0x000fe20000400000 */
[----:B---3--:R-:W-:Y:S04]  /*03b0*/  STG.E desc[UR4][R10.64+0x28500], R3 ;  /* 0x028500030a007986 */ /* 0x008fe8000c101904 */
[----:B------:R-:W-:Y:S04]  /*03c0*/  STG.E desc[UR4][R10.64+0x28504], R13 ;  /* 0x0285040d0a007986 */ /* 0x000fe8000c101904 */
[----:B------:R-:W-:Y:S04]  /*03d0*/  STG.E desc[UR4][R10.64+0x28510], R15 ;  /* 0x0285100f0a007986 */ /* 0x000fe8000c101904 */
[----:B------:R-:W-:Y:S04]  /*03e0*/  STG.E desc[UR4][R10.64+0x28508], R25 ;  /* 0x028508190a007986 */ /* 0x000fe8000c101904 */
[----:B------:R-:W-:Y:S01]  /*03f0*/  STG.E desc[UR4][R10.64+0x2850c], R7 ;  /* 0x02850c070a007986 */ /* 0x000fe2000c101904 */
[----:B------:R-:W-:Y:S05]  /*0400*/  EXIT ;  /* 0x000000000000794d */ /* 0x000fea0003800000 */
.L_x_1:
        /* <DEDUP_REMOVED lines=15> */
.L_x_4:


//--------------------- .text._Z11d_CollisionPfS_ --------------------------
	.section	.text._Z11d_CollisionPfS_,"ax",@progbits
	.align	128
        .global         _Z11d_CollisionPfS_
        .type           _Z11d_CollisionPfS_,@function
        .size           _Z11d_CollisionPfS_,(.L_x_5 - _Z11d_CollisionPfS_)
        .other          _Z11d_CollisionPfS_,@"STO_CUDA_ENTRY STV_DEFAULT"
_Z11d_CollisionPfS_:
.text._Z11d_CollisionPfS_:
[----:B------:R-:W-:Y:S01]  /*0000*/  LDC R1, c[0x0][0x37c] ;  /* 0x0000df00ff017b82 */ /* 0x000fe20000000800 */
[----:B------:R-:W0:Y:S07]  /*0010*/  S2R R3, SR_TID.X ;  /* 0x0000000000037919 */ /* 0x000e2e0000002100 */
[----:B------:R-:W0:Y:S01]  /*0020*/  S2UR UR6, SR_CTAID.X ;  /* 0x00000000000679c3 */ /* 0x000e220000002500 */
[----:B------:R-:W1:Y:S01]  /*0030*/  LDCU.64 UR4, c[0x0][0x358] ;  /* 0x00006b00ff0477ac */ /* 0x000e620008000a00 */
[----:B------:R-:W2:Y:S06]  /*0040*/  LDCU.64 UR16, c[0x3][0x40] ;  /* 0x00c00800ff1077ac */ /* 0x000eac0008000a00 */
[----:B------:R-:W0:Y:S01]  /*0050*/  LDC R0, c[0x0][0x360] ;  /* 0x0000d800ff007b82 */ /* 0x000e220000000800 */
[----:B------:R-:W3:Y:S01]  /*0060*/  LDCU UR13, c[0x3][0x4c] ;  /* 0x00c00980ff0d77ac */ /* 0x000ee20008000800 */
[----:B------:R-:W4:Y:S06]  /*0070*/  LDCU UR14, c[0x3][0x50] ;  /* 0x00c00a00ff0e77ac */ /* 0x000f2c0008000800 */
[----:B------:R-:W5:Y:S01]  /*0080*/  LDC.64 R6, c[0x0][0x380] ;  /* 0x0000e000ff067b82 */ /* 0x000f620000000a00 */
[----:B------:R-:W4:Y:S01]  /*0090*/  LDCU.128 UR8, c[0x3][0x20] ;  /* 0x00c00400ff0877ac */ /* 0x000f220008000c00 */
[----:B------:R-:W4:Y:S06]  /*00a0*/  LDCU UR12, c[0x3][0x38] ;  /* 0x00c00700ff0c77ac */ /* 0x000f2c0008000800 */
[----:B------:R-:W4:Y:S01]  /*00b0*/  LDC.64 R14, c[0x3][0x18] ;  /* 0x00c00600ff0e7b82 */ /* 0x000f220000000a00 */
[----:B0-----:R-:W-:Y:S01]  /*00c0*/  IMAD R0, R0, UR6, R3 ;  /* 0x0000000600007c24 */ /* 0x001fe2000f8e0203 */
[----:B------:R-:W0:Y:S06]  /*00d0*/  LDCU.64 UR6, c[0x3][0x30] ;  /* 0x00c00600ff0677ac */ /* 0x000e2c0008000a00 */
[----:B------:R-:W2:Y:S01]  /*00e0*/  LDC.64 R2, c[0x0][0x388] ;  /* 0x0000e200ff027b82 */ /* 0x000ea20000000a00 */
[----:B------:R-:W-:-:S05]  /*00f0*/  LEA R5, R0, R0, 0x2 ;  /* 0x0000000000057211 */ /* 0x000fca00078e10ff */
[----:B-----5:R-:W-:-:S05]  /*0100*/  IMAD.WIDE R6, R5, 0x4, R6 ;  /* 0x0000000405067825 */ /* 0x020fca00078e0206 */
[----:B-1----:R-:W5:Y:S04]  /*0110*/  LDG.E R0, desc[UR4][R6.64] ;  /* 0x0000000406007981 */ /* 0x002f68000c1e1900 */
[----:B------:R-:W3:Y:S04]  /*0120*/  LDG.E R12, desc[UR4][R6.64+0x4] ;  /* 0x00000404060c7981 */ /* 0x000ee8000c1e1900 */
[----:B------:R-:W4:Y:S04]  /*0130*/  LDG.E R11, desc[UR4][R6.64+0x8] ;  /* 0x00000804060b7981 */ /* 0x000f28000c1e1900 */
[----:B------:R-:W4:Y:S04]  /*0140*/  LDG.E R9, desc[UR4][R6.64+0xc] ;  /* 0x00000c0406097981 */ /* 0x000f28000c1e1900 */
[----:B------:R-:W4:Y:S01]  /*0150*/  LDG.E R10, desc[UR4][R6.64+0x10] ;  /* 0x00001004060a7981 */ /* 0x000f22000c1e1900 */
[----:B--2---:R-:W-:-:S04]  /*0160*/  IMAD.WIDE R2, R5, 0x4, R2 ;  /* 0x0000000405027825 */ /* 0x004fc800078e0202 */
[----:B-----5:R-:W-:-:S04]  /*0170*/  FADD R13, RZ, R0 ;  /* 0x00000000ff0d7221 */ /* 0x020fc80000000000 */
[----:B---3--:R-:W-:-:S04]  /*0180*/  FADD R4, R13, R12 ;  /* 0x0000000c0d047221 */ /* 0x008fc80000000000 */
[----:B----4-:R-:W-:-:S04]  /*0190*/  FADD R4, R4, R11 ;  /* 0x0000000b04047221 */ /* 0x010fc80000000000 */
[----:B------:R-:W-:-:S04]  /*01a0*/  FADD R13, R4, R9 ;  /* 0x00000009040d7221 */ /* 0x000fc80000000000 */
[----:B------:R-:W-:-:S04]  /*01b0*/  FADD R8, R13, R10 ;  /* 0x0000000a0d087221 */ /* 0x000fc80000000000 */
[----:B------:R-:W-:-:S04]  /*01c0*/  FMUL R4, R8, UR17 ;  /* 0x0000001108047c20 */ /* 0x000fc80008400000 */
[----:B------:R-:W-:Y:S02]  /*01d0*/  FMUL R13, R4, UR13 ;  /* 0x0000000d040d7c20 */ /* 0x000fe40008400000 */
[----:B------:R-:W1:Y:S02]  /*01e0*/  LDC.64 R4, c[0x3][0x10] ;  /* 0x00c00400ff047b82 */ /* 0x000e640000000a00 */
[----:B------:R-:W-:-:S05]  /*01f0*/  FFMA R21, R0, UR14, R13 ;  /* 0x0000000e00157c23 */ /* 0x000fca000800000d */
[----:B------:R2:W-:Y:S04]  /*0200*/  STG.E desc[UR4][R2.64], R21 ;  /* 0x0000001502007986 */ /* 0x0005e8000c101904 */
[----:B------:R-:W3:Y:S01]  /*0210*/  LDG.E R13, desc[UR4][R6.64+0x4] ;  /* 0x00000404060d7981 */ /* 0x000ee2000c1e1900 */
[----:B------:R-:W-:-:S05]  /*0220*/  I2FP.F32.S32 R19, UR10 ;  /* 0x0000000a00137c45 */ /* 0x000fca0008201400 */
[----:B--2---:R-:W-:Y:S01]  /*0230*/  FFMA R21, R0, R19, RZ ;  /* 0x0000001300157223 */ /* 0x004fe200000000ff */
[----:B------:R-:W-:Y:S02]  /*0240*/  I2FP.F32.S32 R19, UR11 ;  /* 0x0000000b00137c45 */ /* 0x000fe40008201400 */
[----:B-1----:R-:W-:-:S03]  /*0250*/  I2FP.F32.S32 R17, R5 ;  /* 0x0000000500117245 */ /* 0x002fc60000201400 */
[----:B------:R-:W-:Y:S01]  /*0260*/  FFMA R20, R12, R19, R21 ;  /* 0x000000130c147223 */ /* 0x000fe20000000015 */
[----:B------:R-:W-:Y:S02]  /*0270*/  I2FP.F32.S32 R5, R14 ;  /* 0x0000000e00057245 */ /* 0x000fe40000201400 */
[----:B------:R-:W-:Y:S01]  /*0280*/  I2FP.F32.S32 R14, R15 ;  /* 0x0000000f000e7245 */ /* 0x000fe20000201400 */
[----:B------:R-:W-:Y:S01]  /*0290*/  FFMA R17, R0, R17, RZ ;  /* 0x0000001100117223 */ /* 0x000fe200000000ff */
[----:B------:R-:W1:Y:S01]  /*02a0*/  LDC R15, c[0x3][0x4] ;  /* 0x00c00100ff0f7b82 */ /* 0x000e620000000800 */
[----:B------:R-:W-:Y:S02]  /*02b0*/  I2FP.F32.S32 R0, UR8 ;  /* 0x0000000800007c45 */ /* 0x000fe40008201400 */
[----:B------:R-:W-:Y:S01]  /*02c0*/  FFMA R16, R12, R5, R17 ;  /* 0x000000050c107223 */ /* 0x000fe20000000011 */
[----:B------:R-:W-:Y:S02]  /*02d0*/  I2FP.F32.S32 R17, UR9 ;  /* 0x0000000900117c45 */ /* 0x000fe40008201400 */
[----:B0-----:R-:W-:Y:S01]  /*02e0*/  I2FP.F32.S32 R12, UR7 ;  /* 0x00000007000c7c45 */ /* 0x001fe20008201400 */
[----:B------:R-:W-:Y:S01]  /*02f0*/  FFMA R18, R11, R14, R16 ;  /* 0x0000000e0b127223 */ /* 0x000fe20000000010 */
[----:B------:R-:W-:-:S03]  /*0300*/  I2FP.F32.S32 R16, UR6 ;  /* 0x0000000600107c45 */ /* 0x000fc60008201400 */
[----:B------:R-:W-:Y:S02]  /*0310*/  FFMA R21, R9, R0, R18 ;  /* 0x0000000009157223 */ /* 0x000fe40000000012 */
[----:B------:R-:W-:Y:S02]  /*0320*/  FFMA R20, R11, R16, R20 ;  /* 0x000000100b147223 */ /* 0x000fe40000000014 */
[C---:B------:R-:W-:Y:S01]  /*0330*/  FFMA R11, R10.reuse, R17, R21 ;  /* 0x000000110a0b7223 */ /* 0x040fe20000000015 */
[----:B------:R-:W-:Y:S01]  /*0340*/  I2FP.F32.S32 R21, UR12 ;  /* 0x0000000c00157c45 */ /* 0x000fe20008201400 */
[----:B------:R-:W-:Y:S02]  /*0350*/  FFMA R9, R9, R12, R20 ;  /* 0x0000000c09097223 */ /* 0x000fe40000000014 */
[----:B------:R-:W-:Y:S02]  /*0360*/  FMUL R5, R5, R11 ;  /* 0x0000000b05057220 */ /* 0x000fe40000400000 */
[----:B------:R-:W-:-:S02]  /*0370*/  FFMA R10, R10, R21, R9 ;  /* 0x000000150a0a7223 */ /* 0x000fc40000000009 */
[----:B------:R-:W-:Y:S01]  /*0380*/  FFMA R18, R8, UR16, R5 ;  /* 0x0000001008127c23 */ /* 0x000fe20008000005 */
[----:B-1----:R-:W-:-:S03]  /*0390*/  FMUL R15, R15, 3 ;  /* 0x404000000f0f7820 */ /* 0x002fc60000400000 */
[----:B------:R-:W-:-:S04]  /*03a0*/  FFMA R18, R19, R10, R18 ;  /* 0x0000000a13127223 */ /* 0x000fc80000000012 */
[----:B------:R-:W-:-:S04]  /*03b0*/  FMUL R15, R15, R18 ;  /* 0x000000120f0f7220 */ /* 0x000fc80000400000 */
[----:B------:R-:W-:-:S04]  /*03c0*/  FMUL R18, R15, UR13 ;  /* 0x0000000d0f127c20 */ /* 0x000fc80008400000 */
[----:B---3--:R-:W-:Y:S02]  /*03d0*/  FFMA R13, R13, UR14, R18 ;  /* 0x0000000e0d0d7c23 */ /* 0x008fe40008000012 */
[----:B------:R-:W0:Y:S03]  /*03e0*/  LDC.64 R18, c[0x3][0x8] ;  /* 0x00c00200ff127b82 */ /* 0x000e260000000a00 */
[----:B------:R1:W-:Y:S04]  /*03f0*/  STG.E desc[UR4][R2.64+0x4], R13 ;  /* 0x0000040d02007986 */ /* 0x0003e8000c101904 */
[----:B------:R-:W2:Y:S01]  /*0400*/  LDG.E R5, desc[UR4][R6.64+0x8] ;  /* 0x0000080406057981 */ /* 0x000ea2000c1e1900 */
[----:B------:R-:W-:-:S04]  /*0410*/  FMUL R9, R14, R11 ;  /* 0x0000000b0e097220 */ /* 0x000fc80000400000 */
[----:B------:R-:W-:-:S04]  /*0420*/  FFMA R9, R8, UR16, R9 ;  /* 0x0000001008097c23 */ /* 0x000fc80008000009 */
[----:B------:R-:W-:Y:S01]  /*0430*/  FFMA R9, R16, R10, R9 ;  /* 0x0000000a10097223 */ /* 0x000fe20000000009 */
[----:B0-----:R-:W-:-:S04]  /*0440*/  FMUL R18, R18, 3 ;  /* 0x4040000012127820 */ /* 0x001fc80000400000 */
[----:B------:R-:W-:-:S04]  /*0450*/  FMUL R9, R18, R9 ;  /* 0x0000000912097220 */ /* 0x000fc80000400000 */
[----:B------:R-:W-:-:S04]  /*0460*/  FMUL R14, R9, UR13 ;  /* 0x0000000d090e7c20 */ /* 0x000fc80008400000 */
[----:B--2---:R-:W-:-:S05]  /*0470*/  FFMA R5, R5, UR14, R14 ;  /* 0x0000000e05057c23 */ /* 0x004fca000800000e */
[----:B------:R0:W-:Y:S04]  /*0480*/  STG.E desc[UR4][R2.64+0x8], R5 ;  /* 0x0000080502007986 */ /* 0x0001e8000c101904 */
[----:B------:R-:W2:Y:S01]  /*0490*/  LDG.E R9, desc[UR4][R6.64+0xc] ;  /* 0x00000c0406097981 */ /* 0x000ea2000c1e1900 */
[----:B-1----:R-:W-:Y:S01]  /*04a0*/  FMUL R13, R0, R11 ;  /* 0x0000000b000d7220 */ /* 0x002fe20000400000 */
[----:B------:R-:W-:-:S03]  /*04b0*/  FMUL R19, R19, 3 ;  /* 0x4040000013137820 */ /* 0x000fc60000400000 */
[----:B------:R-:W-:-:S04]  /*04c0*/  FFMA R13, R8, UR16, R13 ;  /* 0x00000010080d7c23 */ /* 0x000fc8000800000d */
[----:B------:R-:W-:-:S04]  /*04d0*/  FFMA R12, R12, R10, R13 ;  /* 0x0000000a0c0c7223 */ /* 0x000fc8000000000d */
[----:B------:R-:W-:-:S04]  /*04e0*/  FMUL R12, R19, R12 ;  /* 0x0000000c130c7220 */ /* 0x000fc80000400000 */
[----:B------:R-:W-:-:S04]  /*04f0*/  FMUL R12, R12, UR13 ;  /* 0x0000000d0c0c7c20 */ /* 0x000fc80008400000 */
[----:B--2---:R-:W-:-:S05]  /*0500*/  FFMA R9, R9, UR14, R12 ;  /* 0x0000000e09097c23 */ /* 0x004fca000800000c */
[----:B------:R-:W-:Y:S04]  /*0510*/  STG.E desc[UR4][R2.64+0xc], R9 ;  /* 0x00000c0902007986 */ /* 0x000fe8000c101904 */
[----:B------:R-:W2:Y:S01]  /*0520*/  LDG.E R0, desc[UR4][R6.64+0x10] ;  /* 0x0000100406007981 */ /* 0x000ea2000c1e1900 */
[----:B------:R-:W-:Y:S01]  /*0530*/  FMUL R11, R17, R11 ;  /* 0x0000000b110b7220 */ /* 0x000fe20000400000 */
[----:B------:R-:W-:-:S03]  /*0540*/  FMUL R4, R4, 3 ;  /* 0x4040000004047820 */ /* 0x000fc60000400000 */
[----:B------:R-:W-:-:S04]  /*0550*/  FFMA R8, R8, UR16, R11 ;  /* 0x0000001008087c23 */ /* 0x000fc8000800000b */
[----:B------:R-:W-:-:S04]  /*0560*/  FFMA R21, R21, R10, R8 ;  /* 0x0000000a15157223 */ /* 0x000fc80000000008 */
[----:B------:R-:W-:-:S04]  /*0570*/  FMUL R4, R4, R21 ;  /* 0x0000001504047220 */ /* 0x000fc80000400000 */
[----:B0-----:R-:W-:-:S04]  /*0580*/  FMUL R5, R4, UR13 ;  /* 0x0000000d04057c20 */ /* 0x001fc80008400000 */
[----:B--2---:R-:W-:-:S05]  /*0590*/  FFMA R5, R0, UR14, R5 ;  /* 0x0000000e00057c23 */ /* 0x004fca0008000005 */
[----:B------:R-:W-:Y:S01]  /*05a0*/  STG.E desc[UR4][R2.64+0x10], R5 ;  /* 0x0000100502007986 */ /* 0x000fe2000c101904 */
[----:B------:R-:W-:Y:S05]  /*05b0*/  EXIT ;  /* 0x000000000000794d */ /* 0x000fea0003800000 */
.L_x_2:
        /* <DEDUP_REMOVED lines=12> */
.L_x_5:


//--------------------- .nv.shared.reserved.0     --------------------------
	.section	.nv.shared.reserved.0,"aw",@nobits
	.weak		__nv_reservedSMEM_offset_0_alias
	.size		__nv_reservedSMEM_offset_0_alias, 0, 64
	.other		__nv_reservedSMEM_offset_0_alias,@"STO_CUDA_RESERVED_SHARED STV_DEFAULT"
__nv_reservedSMEM_offset_0_alias:
	.zero		0
	.zero		64


//--------------------- .nv.constant0._Z11d_AdvectionPfS_ --------------------------
	.section	.nv.constant0._Z11d_AdvectionPfS_,"a",@progbits
	.sectionflags	@""
	.align	4
.nv.constant0._Z11d_AdvectionPfS_:
	.zero		912


//--------------------- .nv.constant0._Z14d_ImposeFieldsPfS_f --------------------------
	.section	.nv.constant0._Z14d_ImposeFieldsPfS_f,"a",@progbits
	.sectionflags	@""
	.align	4
.nv.constant0._Z14d_ImposeFieldsPfS_f:
	.zero		916


//--------------------- .nv.constant0._Z11d_CollisionPfS_ --------------------------
	.section	.nv.constant0._Z11d_CollisionPfS_,"a",@progbits
	.sectionflags	@""
	.align	4
.nv.constant0._Z11d_CollisionPfS_:
	.zero		912


//--------------------- SYMBOLS --------------------------

	.type		.nv.reservedSmem.offset0,@object
	.size		.nv.reservedSmem.offset0,0x4
